//
// Generated by NVIDIA NVVM Compiler
//
// Compiler Build ID: CL-36424714
// Cuda compilation tools, release 13.0, V13.0.88
// Based on NVVM 20.0.0
//

.version 9.0
.target sm_100
.address_size 64

	// .globl	_Z10kernelXOR2PjS_Piii

.visible .entry _Z10kernelXOR2PjS_Piii(
	.param .u64 .ptr .align 1 _Z10kernelXOR2PjS_Piii_param_0,
	.param .u64 .ptr .align 1 _Z10kernelXOR2PjS_Piii_param_1,
	.param .u64 .ptr .align 1 _Z10kernelXOR2PjS_Piii_param_2,
	.param .u32 _Z10kernelXOR2PjS_Piii_param_3,
	.param .u32 _Z10kernelXOR2PjS_Piii_param_4
)
{
	.reg .pred 	%p<11>;
	.reg .b32 	%r<206>;
	.reg .b64 	%rd<31>;

	ld.param.u64 	%rd11, [_Z10kernelXOR2PjS_Piii_param_0];
	ld.param.u64 	%rd12, [_Z10kernelXOR2PjS_Piii_param_1];
	ld.param.u64 	%rd10, [_Z10kernelXOR2PjS_Piii_param_2];
	ld.param.u32 	%r36, [_Z10kernelXOR2PjS_Piii_param_3];
	ld.param.u32 	%r37, [_Z10kernelXOR2PjS_Piii_param_4];
	cvta.to.global.u64 	%rd1, %rd12;
	cvta.to.global.u64 	%rd2, %rd11;
	mov.u32 	%r38, %ctaid.x;
	mov.u32 	%r39, %ntid.x;
	mov.u32 	%r40, %tid.x;
	mad.lo.s32 	%r1, %r38, %r39, %r40;
	setp.ge.s32 	%p1, %r1, %r37;
	@%p1 bra 	$L__BB0_15;
	setp.lt.s32 	%p2, %r36, 1;
	mov.b32 	%r205, 0;
	@%p2 bra 	$L__BB0_14;
	mul.lo.s32 	%r2, %r36, %r1;
	and.b32  	%r3, %r36, 15;
	setp.lt.u32 	%p3, %r36, 16;
	mov.b32 	%r197, 0;
	mov.u32 	%r205, %r197;
	@%p3 bra 	$L__BB0_5;
	and.b32  	%r197, %r36, 2147483632;
	neg.s32 	%r191, %r197;
	add.s64 	%rd29, %rd2, 32;
	add.s64 	%rd4, %rd1, 32;
	mov.b32 	%r205, 0;
	mov.u32 	%r190, %r2;
$L__BB0_4:
	.pragma "nounroll";
	mul.wide.s32 	%rd13, %r190, 4;
	add.s64 	%rd14, %rd4, %rd13;
	ld.global.u32 	%r45, [%rd29+-32];
	ld.global.u32 	%r46, [%rd14+-32];
	xor.b32  	%r47, %r46, %r45;
	popc.b32 	%r48, %r47;
	add.s32 	%r49, %r48, %r205;
	ld.global.u32 	%r50, [%rd29+-28];
	ld.global.u32 	%r51, [%rd14+-28];
	xor.b32  	%r52, %r51, %r50;
	popc.b32 	%r53, %r52;
	add.s32 	%r54, %r53, %r49;
	ld.global.u32 	%r55, [%rd29+-24];
	ld.global.u32 	%r56, [%rd14+-24];
	xor.b32  	%r57, %r56, %r55;
	popc.b32 	%r58, %r57;
	add.s32 	%r59, %r58, %r54;
	ld.global.u32 	%r60, [%rd29+-20];
	ld.global.u32 	%r61, [%rd14+-20];
	xor.b32  	%r62, %r61, %r60;
	popc.b32 	%r63, %r62;
	add.s32 	%r64, %r63, %r59;
	ld.global.u32 	%r65, [%rd29+-16];
	ld.global.u32 	%r66, [%rd14+-16];
	xor.b32  	%r67, %r66, %r65;
	popc.b32 	%r68, %r67;
	add.s32 	%r69, %r68, %r64;
	ld.global.u32 	%r70, [%rd29+-12];
	ld.global.u32 	%r71, [%rd14+-12];
	xor.b32  	%r72, %r71, %r70;
	popc.b32 	%r73, %r72;
	add.s32 	%r74, %r73, %r69;
	ld.global.u32 	%r75, [%rd29+-8];
	ld.global.u32 	%r76, [%rd14+-8];
	xor.b32  	%r77, %r76, %r75;
	popc.b32 	%r78, %r77;
	add.s32 	%r79, %r78, %r74;
	ld.global.u32 	%r80, [%rd29+-4];
	ld.global.u32 	%r81, [%rd14+-4];
	xor.b32  	%r82, %r81, %r80;
	popc.b32 	%r83, %r82;
	add.s32 	%r84, %r83, %r79;
	ld.global.u32 	%r85, [%rd29];
	ld.global.u32 	%r86, [%rd14];
	xor.b32  	%r87, %r86, %r85;
	popc.b32 	%r88, %r87;
	add.s32 	%r89, %r88, %r84;
	ld.global.u32 	%r90, [%rd29+4];
	ld.global.u32 	%r91, [%rd14+4];
	xor.b32  	%r92, %r91, %r90;
	popc.b32 	%r93, %r92;
	add.s32 	%r94, %r93, %r89;
	ld.global.u32 	%r95, [%rd29+8];
	ld.global.u32 	%r96, [%rd14+8];
	xor.b32  	%r97, %r96, %r95;
	popc.b32 	%r98, %r97;
	add.s32 	%r99, %r98, %r94;
	ld.global.u32 	%r100, [%rd29+12];
	ld.global.u32 	%r101, [%rd14+12];
	xor.b32  	%r102, %r101, %r100;
	popc.b32 	%r103, %r102;
	add.s32 	%r104, %r103, %r99;
	ld.global.u32 	%r105, [%rd29+16];
	ld.global.u32 	%r106, [%rd14+16];
	xor.b32  	%r107, %r106, %r105;
	popc.b32 	%r108, %r107;
	add.s32 	%r109, %r108, %r104;
	ld.global.u32 	%r110, [%rd29+20];
	ld.global.u32 	%r111, [%rd14+20];
	xor.b32  	%r112, %r111, %r110;
	popc.b32 	%r113, %r112;
	add.s32 	%r114, %r113, %r109;
	ld.global.u32 	%r115, [%rd29+24];
	ld.global.u32 	%r116, [%rd14+24];
	xor.b32  	%r117, %r116, %r115;
	popc.b32 	%r118, %r117;
	add.s32 	%r119, %r118, %r114;
	ld.global.u32 	%r120, [%rd29+28];
	ld.global.u32 	%r121, [%rd14+28];
	xor.b32  	%r122, %r121, %r120;
	popc.b32 	%r123, %r122;
	add.s32 	%r205, %r123, %r119;
	add.s32 	%r191, %r191, 16;
	add.s64 	%rd29, %rd29, 64;
	add.s32 	%r190, %r190, 16;
	setp.ne.s32 	%p4, %r191, 0;
	@%p4 bra 	$L__BB0_4;
$L__BB0_5:
	setp.eq.s32 	%p5, %r3, 0;
	@%p5 bra 	$L__BB0_14;
	and.b32  	%r15, %r36, 7;
	setp.lt.u32 	%p6, %r3, 8;
	@%p6 bra 	$L__BB0_8;
	mul.wide.u32 	%rd15, %r197, 4;
	add.s64 	%rd16, %rd2, %rd15;
	ld.global.u32 	%r125, [%rd16];
	add.s32 	%r126, %r197, %r2;
	mul.wide.s32 	%rd17, %r126, 4;
	add.s64 	%rd18, %rd1, %rd17;
	ld.global.u32 	%r127, [%rd18];
	xor.b32  	%r128, %r127, %r125;
	popc.b32 	%r129, %r128;
	add.s32 	%r130, %r129, %r205;
	ld.global.u32 	%r131, [%rd16+4];
	ld.global.u32 	%r132, [%rd18+4];
	xor.b32  	%r133, %r132, %r131;
	popc.b32 	%r134, %r133;
	add.s32 	%r135, %r134, %r130;
	ld.global.u32 	%r136, [%rd16+8];
	ld.global.u32 	%r137, [%rd18+8];
	xor.b32  	%r138, %r137, %r136;
	popc.b32 	%r139, %r138;
	add.s32 	%r140, %r139, %r135;
	ld.global.u32 	%r141, [%rd16+12];
	ld.global.u32 	%r142, [%rd18+12];
	xor.b32  	%r143, %r142, %r141;
	popc.b32 	%r144, %r143;
	add.s32 	%r145, %r144, %r140;
	ld.global.u32 	%r146, [%rd16+16];
	ld.global.u32 	%r147, [%rd18+16];
	xor.b32  	%r148, %r147, %r146;
	popc.b32 	%r149, %r148;
	add.s32 	%r150, %r149, %r145;
	ld.global.u32 	%r151, [%rd16+20];
	ld.global.u32 	%r152, [%rd18+20];
	xor.b32  	%r153, %r152, %r151;
	popc.b32 	%r154, %r153;
	add.s32 	%r155, %r154, %r150;
	ld.global.u32 	%r156, [%rd16+24];
	ld.global.u32 	%r157, [%rd18+24];
	xor.b32  	%r158, %r157, %r156;
	popc.b32 	%r159, %r158;
	add.s32 	%r160, %r159, %r155;
	ld.global.u32 	%r161, [%rd16+28];
	ld.global.u32 	%r162, [%rd18+28];
	xor.b32  	%r163, %r162, %r161;
	popc.b32 	%r164, %r163;
	add.s32 	%r205, %r164, %r160;
	add.s32 	%r197, %r197, 8;
$L__BB0_8:
	setp.eq.s32 	%p7, %r15, 0;
	@%p7 bra 	$L__BB0_14;
	and.b32  	%r21, %r36, 3;
	setp.lt.u32 	%p8, %r15, 4;
	@%p8 bra 	$L__BB0_11;
	mul.wide.u32 	%rd19, %r197, 4;
	add.s64 	%rd20, %rd2, %rd19;
	ld.global.u32 	%r166, [%rd20];
	add.s32 	%r167, %r197, %r2;
	mul.wide.s32 	%rd21, %r167, 4;
	add.s64 	%rd22, %rd1, %rd21;
	ld.global.u32 	%r168, [%rd22];
	xor.b32  	%r169, %r168, %r166;
	popc.b32 	%r170, %r169;
	add.s32 	%r171, %r170, %r205;
	ld.global.u32 	%r172, [%rd20+4];
	ld.global.u32 	%r173, [%rd22+4];
	xor.b32  	%r174, %r173, %r172;
	popc.b32 	%r175, %r174;
	add.s32 	%r176, %r175, %r171;
	ld.global.u32 	%r177, [%rd20+8];
	ld.global.u32 	%r178, [%rd22+8];
	xor.b32  	%r179, %r178, %r177;
	popc.b32 	%r180, %r179;
	add.s32 	%r181, %r180, %r176;
	ld.global.u32 	%r182, [%rd20+12];
	ld.global.u32 	%r183, [%rd22+12];
	xor.b32  	%r184, %r183, %r182;
	popc.b32 	%r185, %r184;
	add.s32 	%r205, %r185, %r181;
	add.s32 	%r197, %r197, 4;
$L__BB0_11:
	setp.eq.s32 	%p9, %r21, 0;
	@%p9 bra 	$L__BB0_14;
	add.s32 	%r203, %r197, %r2;
	mul.wide.u32 	%rd23, %r197, 4;
	add.s64 	%rd30, %rd2, %rd23;
	neg.s32 	%r202, %r21;
$L__BB0_13:
	.pragma "nounroll";
	mul.wide.s32 	%rd24, %r203, 4;
	add.s64 	%rd25, %rd1, %rd24;
	ld.global.u32 	%r186, [%rd30];
	ld.global.u32 	%r187, [%rd25];
	xor.b32  	%r188, %r187, %r186;
	popc.b32 	%r189, %r188;
	add.s32 	%r205, %r189, %r205;
	add.s32 	%r203, %r203, 1;
	add.s64 	%rd30, %rd30, 4;
	add.s32 	%r202, %r202, 1;
	setp.ne.s32 	%p10, %r202, 0;
	@%p10 bra 	$L__BB0_13;
$L__BB0_14:
	cvta.to.global.u64 	%rd26, %rd10;
	mul.wide.s32 	%rd27, %r1, 4;
	add.s64 	%rd28, %rd26, %rd27;
	st.global.u32 	[%rd28], %r205;
$L__BB0_15:
	ret;

}


// ===== COMPILED SASS (sm_100) =====

	.target	sm_100

	.elftype	@"ET_EXEC"


//--------------------- .note.nv.tkinfo           --------------------------
	.section	.note.nv.tkinfo,"",@"SHT_NOTE"
	.sectionflags	@"SHF_NOTE_NV_TKINFO"
	.tkinfo
        /*0018*/ 	.word	0x00000002
        /*0030*/ 	.string	""
        /*0030*/ 	.string	"ptxas"
        /*0030*/ 	.string	"Cuda compilation tools, release 13.0, V13.0.88"
        /*0030*/ 	.string	"Build cuda_13.0.r13.0/compiler.36424714_0"
        /*0030*/ 	.string	"-arch sm_100 -m 64 "



//--------------------- .note.nv.cuinfo           --------------------------
	.section	.note.nv.cuinfo,"",@"SHT_NOTE"
	.sectionflags	@"SHF_NOTE_NV_CUINFO"
        /*0018*/ 	.short	0x0002
        /*001a*/ 	.short	0x0064
        /*001c*/ 	.short	0x0082
	.zero		2


//--------------------- .nv.info                  --------------------------
	.section	.nv.info,"",@"SHT_CUDA_INFO"
	.align	4


	//----- nvinfo : EIATTR_REGCOUNT
	.align		4
        /*0000*/ 	.byte	0x04, 0x2f
        /*0002*/ 	.short	(.L_1 - .L_0)
	.align		4
.L_0:
        /*0004*/ 	.word	index@(_Z10kernelXOR2PjS_Piii)
        /*0008*/ 	.word	0x0000001f


	//----- nvinfo : EIATTR_FRAME_SIZE
	.align		4
.L_1:
        /*000c*/ 	.byte	0x04, 0x11
        /*000e*/ 	.short	(.L_3 - .L_2)
	.align		4
.L_2:
        /*0010*/ 	.word	index@(_Z10kernelXOR2PjS_Piii)
        /*0014*/ 	.word	0x00000000


	//----- nvinfo : EIATTR_MIN_STACK_SIZE
	.align		4
.L_3:
        /*0018*/ 	.byte	0x04, 0x12
        /*001a*/ 	.short	(.L_5 - .L_4)
	.align		4
.L_4:
        /*001c*/ 	.word	index@(_Z10kernelXOR2PjS_Piii)
        /*0020*/ 	.word	0x00000000
.L_5:


//--------------------- .nv.compat                --------------------------
	.section	.nv.compat,"",@"SHT_CUDA_COMPAT_INFO"
	.align	4
        /*0000*/ 	.byte	0x02, 0x09, 0x00, 0x00, 0x02, 0x02, 0x01, 0x00, 0x02, 0x05, 0x05, 0x00, 0x03, 0x07, 0x01, 0x01
        /*0010*/ 	.byte	0x02, 0x03, 0x00, 0x00, 0x02, 0x06, 0x01, 0x00, 0x04, 0x0b, 0x08, 0x00, 0x09, 0x00, 0x00, 0x00
        /*0020*/ 	.byte	0x00, 0x00, 0x00, 0x00


//--------------------- .nv.info._Z10kernelXOR2PjS_Piii --------------------------
	.section	.nv.info._Z10kernelXOR2PjS_Piii,"",@"SHT_CUDA_INFO"
	.sectionflags	@""
	.align	4


	//----- nvinfo : EIATTR_CUDA_API_VERSION
	.align		4
        /*0000*/ 	.byte	0x04, 0x37
        /*0002*/ 	.short	(.L_7 - .L_6)
.L_6:
        /*0004*/ 	.word	0x00000082


	//----- nvinfo : EIATTR_KPARAM_INFO
	.align		4
.L_7:
        /*0008*/ 	.byte	0x04, 0x17
        /*000a*/ 	.short	(.L_9 - .L_8)
.L_8:
        /*000c*/ 	.word	0x00000000
        /*0010*/ 	.short	0x0004
        /*0012*/ 	.short	0x001c
        /*0014*/ 	.byte	0x00, 0xf0, 0x11, 0x00


	//----- nvinfo : EIATTR_KPARAM_INFO
	.align		4
.L_9:
        /*0018*/ 	.byte	0x04, 0x17
        /*001a*/ 	.short	(.L_11 - .L_10)
.L_10:
        /*001c*/ 	.word	0x00000000
        /*0020*/ 	.short	0x0003
        /*0022*/ 	.short	0x0018
        /*0024*/ 	.byte	0x00, 0xf0, 0x11, 0x00


	//----- nvinfo : EIATTR_KPARAM_INFO
	.align		4
.L_11:
        /*0028*/ 	.byte	0x04, 0x17
        /*002a*/ 	.short	(.L_13 - .L_12)
.L_12:
        /*002c*/ 	.word	0x00000000
        /*0030*/ 	.short	0x0002
        /*0032*/ 	.short	0x0010
        /*0034*/ 	.byte	0x00, 0xf5, 0x21, 0x00


	//----- nvinfo : EIATTR_KPARAM_INFO
	.align		4
.L_13:
        /*0038*/ 	.byte	0x04, 0x17
        /*003a*/ 	.short	(.L_15 - .L_14)
.L_14:
        /*003c*/ 	.word	0x00000000
        /*0040*/ 	.short	0x0001
        /*0042*/ 	.short	0x0008
        /*0044*/ 	.byte	0x00, 0xf5, 0x21, 0x00


	//----- nvinfo : EIATTR_KPARAM_INFO
	.align		4
.L_15:
        /*0048*/ 	.byte	0x04, 0x17
        /*004a*/ 	.short	(.L_17 - .L_16)
.L_16:
        /*004c*/ 	.word	0x00000000
        /*0050*/ 	.short	0x0000
        /*0052*/ 	.short	0x0000
        /*0054*/ 	.byte	0x00, 0xf5, 0x21, 0x00


	//----- nvinfo : EIATTR_SPARSE_MMA_MASK
	.align		4
.L_17:
        /*0058*/ 	.byte	0x03, 0x50
        /*005a*/ 	.short	0x0000


	//----- nvinfo : EIATTR_MAXREG_COUNT
	.align		4
        /*005c*/ 	.byte	0x03, 0x1b
        /*005e*/ 	.short	0x00ff


	//----- nvinfo : EIATTR_MERCURY_ISA_VERSION
	.align		4
        /*0060*/ 	.byte	0x03, 0x5f
        /*0062*/ 	.short	0x0101


	//----- nvinfo : EIATTR_VRC_CTA_INIT_COUNT
	.align		4
        /*0064*/ 	.byte	0x02, 0x4a
	.zero		1
	.zero		1


	//----- nvinfo : EIATTR_EXIT_INSTR_OFFSETS
	.align		4
        /*0068*/ 	.byte	0x04, 0x1c
        /*006a*/ 	.short	(.L_19 - .L_18)


	//   ....[0]....
.L_18:
        /*006c*/ 	.word	0x00000070


	//   ....[1]....
        /*0070*/ 	.word	0x00000d60


	//----- nvinfo : EIATTR_CBANK_PARAM_SIZE
	.align		4
.L_19:
        /*0074*/ 	.byte	0x03, 0x19
        /*0076*/ 	.short	0x0020


	//----- nvinfo : EIATTR_PARAM_CBANK
	.align		4
        /*0078*/ 	.byte	0x04, 0x0a
        /*007a*/ 	.short	(.L_21 - .L_20)
	.align		4
.L_20:
        /*007c*/ 	.word	index@(.nv.constant0._Z10kernelXOR2PjS_Piii)
        /*0080*/ 	.short	0x0380
        /*0082*/ 	.short	0x0020


	//----- nvinfo : EIATTR_SW_WAR
	.align		4
.L_21:
        /*0084*/ 	.byte	0x04, 0x36
        /*0086*/ 	.short	(.L_23 - .L_22)
.L_22:
        /*0088*/ 	.word	0x00000008
.L_23:


//--------------------- .nv.callgraph             --------------------------
	.section	.nv.callgraph,"",@"SHT_CUDA_CALLGRAPH"
	.align	4
	.sectionentsize	8
	.align		4
        /*0000*/ 	.word	0x00000000
	.align		4
        /*0004*/ 	.word	0xffffffff
	.align		4
        /*0008*/ 	.word	0x00000000
	.align		4
        /*000c*/ 	.word	0xfffffffe
	.align		4
        /*0010*/ 	.word	0x00000000
	.align		4
        /*0014*/ 	.word	0xfffffffd
	.align		4
        /*0018*/ 	.word	0x00000000
	.align		4
        /*001c*/ 	.word	0xfffffffc


//--------------------- .text._Z10kernelXOR2PjS_Piii --------------------------
	.section	.text._Z10kernelXOR2PjS_Piii,"ax",@progbits
	.align	128
        .global         _Z10kernelXOR2PjS_Piii
        .type           _Z10kernelXOR2PjS_Piii,@function
        .size           _Z10kernelXOR2PjS_Piii,(.L_x_7 - _Z10kernelXOR2PjS_Piii)
        .other          _Z10kernelXOR2PjS_Piii,@"STO_CUDA_ENTRY STV_DEFAULT"
_Z10kernelXOR2PjS_Piii:
.text._Z10kernelXOR2PjS_Piii:
[----:B------:R-:W-:Y:S01]  /*0000*/  LDC R1, c[0x0][0x37c] ;  /* 0x0000df00ff017b82 */ /* 0x000fe20000000800 */
[----:B------:R-:W0:Y:S07]  /*0010*/  S2R R3, SR_TID.X ;  /* 0x0000000000037919 */ /* 0x000e2e0000002100 */
[----:B------:R-:W0:Y:S01]  /*0020*/  S2UR UR4, SR_CTAID.X ;  /* 0x00000000000479c3 */ /* 0x000e220000002500 */
[----:B------:R-:W1:Y:S07]  /*0030*/  LDCU UR5, c[0x0][0x39c] ;  /* 0x00007380ff0577ac */ /* 0x000e6e0008000800 */
[----:B------:R-:W0:Y:S02]  /*0040*/  LDC R0, c[0x0][0x360] ;  /* 0x0000d800ff007b82 */ /* 0x000e240000000800 */
[----:B0-----:R-:W-:-:S05]  /*0050*/  IMAD R0, R0, UR4, R3 ;  /* 0x0000000400007c24 */ /* 0x001fca000f8e0203 */
[----:B-1----:R-:W-:-:S13]  /*0060*/  ISETP.GE.AND P0, PT, R0, UR5, PT ;  /* 0x0000000500007c0c */ /* 0x002fda000bf06270 */
[----:B------:R-:W-:Y:S05]  /*0070*/  @P0 EXIT ;  /* 0x000000000000094d */ /* 0x000fea0003800000 */
[----:B------:R-:W0:Y:S01]  /*0080*/  LDCU UR8, c[0x0][0x398] ;  /* 0x00007300ff0877ac */ /* 0x000e220008000800 */
[----:B------:R-:W-:Y:S01]  /*0090*/  IMAD.MOV.U32 R10, RZ, RZ, RZ ;  /* 0x000000ffff0a7224 */ /* 0x000fe200078e00ff */
[----:B------:R-:W1:Y:S01]  /*00a0*/  LDCU.64 UR16, c[0x0][0x358] ;  /* 0x00006b00ff1077ac */ /* 0x000e620008000a00 */
[----:B0-----:R-:W-:-:S09]  /*00b0*/  UISETP.GE.AND UP0, UPT, UR8, 0x1, UPT ;  /* 0x000000010800788c */ /* 0x001fd2000bf06270 */
[----:B-1----:R-:W-:Y:S05]  /*00c0*/  BRA.U !UP0, `(.L_x_0) ;  /* 0x0000000d08187547 */ /* 0x002fea000b800000 */
[----:B------:R-:W-:Y:S02]  /*00d0*/  UISETP.GE.U32.AND UP1, UPT, UR8, 0x10, UPT ;  /* 0x000000100800788c */ /* 0x000fe4000bf26070 */
[----:B------:R-:W-:Y:S01]  /*00e0*/  IMAD R7, R0, UR8, RZ ;  /* 0x0000000800077c24 */ /* 0x000fe2000f8e02ff */
[----:B------:R-:W-:Y:S01]  /*00f0*/  ULOP3.LUT UR9, UR8, 0xf, URZ, 0xc0, !UPT ;  /* 0x0000000f08097892 */ /* 0x000fe2000f8ec0ff */
[----:B------:R-:W-:Y:S02]  /*0100*/  IMAD.MOV.U32 R8, RZ, RZ, RZ ;  /* 0x000000ffff087224 */ /* 0x000fe400078e00ff */
[----:B------:R-:W-:Y:S01]  /*0110*/  IMAD.MOV.U32 R10, RZ, RZ, RZ ;  /* 0x000000ffff0a7224 */ /* 0x000fe200078e00ff */
[----:B------:R-:W-:Y:S02]  /*0120*/  UISETP.NE.AND UP0, UPT, UR9, URZ, UPT ;  /* 0x000000ff0900728c */ /* 0x000fe4000bf05270 */
[----:B------:R-:W-:Y:S09]  /*0130*/  BRA.U !UP1, `(.L_x_1) ;  /* 0x0000000509747547 */ /* 0x000ff2000b800000 */
[----:B------:R-:W0:Y:S01]  /*0140*/  LDCU.128 UR12, c[0x0][0x380] ;  /* 0x00007000ff0c77ac */ /* 0x000e220008000c00 */
[----:B------:R-:W-:Y:S02]  /*0150*/  IMAD.MOV.U32 R10, RZ, RZ, RZ ;  /* 0x000000ffff0a7224 */ /* 0x000fe400078e00ff */
[----:B------:R-:W-:Y:S01]  /*0160*/  IMAD.MOV.U32 R6, RZ, RZ, R7 ;  /* 0x000000ffff067224 */ /* 0x000fe200078e0007 */
[----:B------:R-:W-:-:S04]  /*0170*/  ULOP3.LUT UR10, UR8, 0x7ffffff0, URZ, 0xc0, !UPT ;  /* 0x7ffffff0080a7892 */ /* 0x000fc8000f8ec0ff */
[----:B------:R-:W-:Y:S02]  /*0180*/  UIADD3 UR11, UPT, UPT, -UR10, URZ, URZ ;  /* 0x000000ff0a0b7290 */ /* 0x000fe4000fffe1ff */
[----:B------:R-:W-:Y:S01]  /*0190*/  IMAD.U32 R8, RZ, RZ, UR10 ;  /* 0x0000000aff087e24 */ /* 0x000fe2000f8e00ff */
[----:B0-----:R-:W-:Y:S02]  /*01a0*/  UIADD3 UR6, UP1, UPT, UR12, 0x20, URZ ;  /* 0x000000200c067890 */ /* 0x001fe4000ff3e0ff */
[----:B------:R-:W-:Y:S02]  /*01b0*/  UIADD3 UR4, UP2, UPT, UR14, 0x20, URZ ;  /* 0x000000200e047890 */ /* 0x000fe4000ff5e0ff */
[----:B------:R-:W-:Y:S02]  /*01c0*/  UIADD3.X UR7, UPT, UPT, URZ, UR13, URZ, UP1, !UPT ;  /* 0x0000000dff077290 */ /* 0x000fe40008ffe4ff */
[----:B------:R-:W-:Y:S01]  /*01d0*/  IMAD.U32 R2, RZ, RZ, UR6 ;  /* 0x00000006ff027e24 */ /* 0x000fe2000f8e00ff */
[----:B------:R-:W-:-:S03]  /*01e0*/  UIADD3.X UR5, UPT, UPT, URZ, UR15, URZ, UP2, !UPT ;  /* 0x0000000fff057290 */ /* 0x000fc600097fe4ff */
[----:B------:R-:W-:-:S09]  /*01f0*/  IMAD.U32 R3, RZ, RZ, UR7 ;  /* 0x00000007ff037e24 */ /* 0x000fd2000f8e00ff */
.L_x_2:
[----:B------:R-:W-:Y:S01]  /*0200*/  IMAD.U32 R4, RZ, RZ, UR4 ;  /* 0x00000004ff047e24 */ /* 0x000fe2000f8e00ff */
[----:B------:R-:W2:Y:S01]  /*0210*/  LDG.E R26, desc[UR16][R2.64+-0x18] ;  /* 0xffffe810021a7981 */ /* 0x000ea2000c1e1900 */
[----:B------:R-:W-:-:S03]  /*0220*/  IMAD.U32 R5, RZ, RZ, UR5 ;  /* 0x00000005ff057e24 */ /* 0x000fc6000f8e00ff */
[----:B------:R-:W3:Y:S01]  /*0230*/  LDG.E R19, desc[UR16][R2.64+-0xc] ;  /* 0xfffff41002137981 */ /* 0x000ee2000c1e1900 */
[----:B------:R-:W-:-:S03]  /*0240*/  IMAD.WIDE R4, R6, 0x4, R4 ;  /* 0x0000000406047825 */ /* 0x000fc600078e0204 */
[----:B------:R-:W4:Y:S04]  /*0250*/  LDG.E R27, desc[UR16][R2.64+-0x20] ;  /* 0xffffe010021b7981 */ /* 0x000f28000c1e1900 */
[----:B------:R-:W2:Y:S04]  /*0260*/  LDG.E R15, desc[UR16][R4.64+-0x18] ;  /* 0xffffe810040f7981 */ /* 0x000ea8000c1e1900 */
[----:B------:R-:W3:Y:S04]  /*0270*/  LDG.E R14, desc[UR16][R4.64+-0xc] ;  /* 0xfffff410040e7981 */ /* 0x000ee8000c1e1900 */
[----:B------:R-:W4:Y:S04]  /*0280*/  LDG.E R16, desc[UR16][R4.64+-0x20] ;  /* 0xffffe01004107981 */ /* 0x000f28000c1e1900 */
[----:B------:R-:W5:Y:S04]  /*0290*/  LDG.E R23, desc[UR16][R2.64+-0x14] ;  /* 0xffffec1002177981 */ /* 0x000f68000c1e1900 */
        /* <DEDUP_REMOVED lines=11> */
[----:B------:R-:W5:Y:S01]  /*0350*/  LDG.E R24, desc[UR16][R4.64+0x1c] ;  /* 0x00001c1004187981 */ /* 0x000f62000c1e1900 */
[----:B--2---:R-:W-:-:S03]  /*0360*/  LOP3.LUT R26, R15, R26, RZ, 0x3c, !PT ;  /* 0x0000001a0f1a7212 */ /* 0x004fc600078e3cff */
[----:B------:R-:W2:Y:S01]  /*0370*/  LDG.E R15, desc[UR16][R2.64+0x4] ;  /* 0x00000410020f7981 */ /* 0x000ea2000c1e1900 */
[----:B---3--:R-:W-:-:S03]  /*0380*/  LOP3.LUT R19, R14, R19, RZ, 0x3c, !PT ;  /* 0x000000130e137212 */ /* 0x008fc600078e3cff */
[----:B------:R-:W2:Y:S01]  /*0390*/  LDG.E R14, desc[UR16][R4.64+0x4] ;  /* 0x00000410040e7981 */ /* 0x000ea2000c1e1900 */
[----:B----4-:R-:W-:-:S03]  /*03a0*/  LOP3.LUT R27, R16, R27, RZ, 0x3c, !PT ;  /* 0x0000001b101b7212 */ /* 0x010fc600078e3cff */
[----:B------:R-:W3:Y:S01]  /*03b0*/  LDG.E R16, desc[UR16][R4.64] ;  /* 0x0000001004107981 */ /* 0x000ee2000c1e1900 */
[----:B-----5:R-:W-:-:S03]  /*03c0*/  LOP3.LUT R23, R22, R23, RZ, 0x3c, !PT ;  /* 0x0000001716177212 */ /* 0x020fc600078e3cff */
[----:B------:R-:W4:Y:S01]  /*03d0*/  LDG.E R22, desc[UR16][R2.64+0x8] ;  /* 0x0000081002167981 */ /* 0x000f22000c1e1900 */
[----:B------:R-:W-:-:S03]  /*03e0*/  LOP3.LUT R28, R13, R28, RZ, 0x3c, !PT ;  /* 0x0000001c0d1c7212 */ /* 0x000fc600078e3cff */
[----:B------:R-:W5:Y:S01]  /*03f0*/  LDG.E R13, desc[UR16][R2.64+0xc] ;  /* 0x00000c10020d7981 */ /* 0x000f62000c1e1900 */
[----:B------:R-:W-:-:S03]  /*0400*/  LOP3.LUT R21, R20, R21, RZ, 0x3c, !PT ;  /* 0x0000001514157212 */ /* 0x000fc600078e3cff */
[----:B------:R-:W5:Y:S01]  /*0410*/  LDG.E R20, desc[UR16][R4.64+0xc] ;  /* 0x00000c1004147981 */ /* 0x000f62000c1e1900 */
[----:B------:R-:W-:-:S03]  /*0420*/  LOP3.LUT R18, R11, R18, RZ, 0x3c, !PT ;  /* 0x000000120b127212 */ /* 0x000fc600078e3cff */
[----:B------:R-:W5:Y:S01]  /*0430*/  LDG.E R11, desc[UR16][R4.64+0x10] ;  /* 0x00001010040b7981 */ /* 0x000f62000c1e1900 */
[----:B------:R-:W-:-:S03]  /*0440*/  LOP3.LUT R17, R12, R17, RZ, 0x3c, !PT ;  /* 0x000000110c117212 */ /* 0x000fc600078e3cff */
[----:B------:R-:W5:Y:S01]  /*0450*/  LDG.E R12, desc[UR16][R2.64+0x10] ;  /* 0x00001010020c7981 */ /* 0x000f62000c1e1900 */
[----:B--2---:R-:W-:Y:S02]  /*0460*/  LOP3.LUT R15, R14, R15, RZ, 0x3c, !PT ;  /* 0x0000000f0e0f7212 */ /* 0x004fe400078e3cff */
[----:B---3--:R-:W-:Y:S02]  /*0470*/  LOP3.LUT R16, R16, R9, RZ, 0x3c, !PT ;  /* 0x0000000910107212 */ /* 0x008fe400078e3cff */
[----:B------:R-:W2:Y:S01]  /*0480*/  LDG.E R9, desc[UR16][R2.64+0x14] ;  /* 0x0000141002097981 */ /* 0x000ea2000c1e1900 */
[----:B----4-:R-:W-:-:S03]  /*0490*/  LOP3.LUT R14, R25, R22, RZ, 0x3c, !PT ;  /* 0x00000016190e7212 */ /* 0x010fc600078e3cff */
[----:B------:R-:W2:Y:S04]  /*04a0*/  LDG.E R22, desc[UR16][R4.64+0x14] ;  /* 0x0000141004167981 */ /* 0x000ea8000c1e1900 */
[----:B------:R-:W3:Y:S01]  /*04b0*/  LDG.E R25, desc[UR16][R2.64+0x1c] ;  /* 0x00001c1002197981 */ /* 0x000ee2000c1e1900 */
[----:B-----5:R-:W-:-:S03]  /*04c0*/  LOP3.LUT R13, R20, R13, RZ, 0x3c, !PT ;  /* 0x0000000d140d7212 */ /* 0x020fc600078e3cff */
[----:B------:R-:W4:Y:S01]  /*04d0*/  LDG.E R20, desc[UR16][R4.64+0x18] ;  /* 0x0000181004147981 */ /* 0x000f22000c1e1900 */
[----:B------:R-:W-:-:S03]  /*04e0*/  LOP3.LUT R12, R11, R12, RZ, 0x3c, !PT ;  /* 0x0000000c0b0c7212 */ /* 0x000fc600078e3cff */
[----:B------:R0:W4:Y:S01]  /*04f0*/  LDG.E R11, desc[UR16][R2.64+0x18] ;  /* 0x00001810020b7981 */ /* 0x000122000c1e1900 */
[----:B------:R-:W-:Y:S08]  /*0500*/  POPC R27, R27 ;  /* 0x0000001b001b7309 */ /* 0x000ff00000000000 */
[----:B------:R-:W1:Y:S08]  /*0510*/  POPC R28, R28 ;  /* 0x0000001c001c7309 */ /* 0x000e700000000000 */
[----:B------:R-:W-:Y:S08]  /*0520*/  POPC R26, R26 ;  /* 0x0000001a001a7309 */ /* 0x000ff00000000000 */
[----:B------:R-:W5:Y:S01]  /*0530*/  POPC R23, R23 ;  /* 0x0000001700177309 */ /* 0x000f620000000000 */
[----:B-1----:R-:W-:-:S07]  /*0540*/  IADD3 R27, PT, PT, R28, R27, R10 ;  /* 0x0000001b1c1b7210 */ /* 0x002fce0007ffe00a */
[----:B------:R-:W-:Y:S08]  /*0550*/  POPC R21, R21 ;  /* 0x0000001500157309 */ /* 0x000ff00000000000 */
[----:B------:R-:W1:Y:S01]  /*0560*/  POPC R19, R19 ;  /* 0x0000001300137309 */ /* 0x000e620000000000 */
[----:B-----5:R-:W-:-:S07]  /*0570*/  IADD3 R26, PT, PT, R23, R26, R27 ;  /* 0x0000001a171a7210 */ /* 0x020fce0007ffe01b */
        /* <DEDUP_REMOVED lines=8> */
[----:B------:R-:W-:-:S07]  /*0600*/  UIADD3 UR11, UPT, UPT, UR11, 0x10, URZ ;  /* 0x000000100b0b7890 */ /* 0x000fce000fffe0ff */
[----:B------:R-:W-:Y:S01]  /*0610*/  POPC R12, R12 ;  /* 0x0000000c000c7309 */ /* 0x000fe20000000000 */
[----:B-1----:R-:W-:Y:S01]  /*0620*/  IADD3 R15, PT, PT, R15, R16, R17 ;  /* 0x000000100f0f7210 */ /* 0x002fe20007ffe011 */
[----:B------:R-:W-:Y:S01]  /*0630*/  UISETP.NE.AND UP1, UPT, UR11, URZ, UPT ;  /* 0x000000ff0b00728c */ /* 0x000fe2000bf25270 */
[----:B0-----:R-:W-:Y:S02]  /*0640*/  IADD3 R2, P0, PT, R2, 0x40, RZ ;  /* 0x0000004002027810 */ /* 0x001fe40007f1e0ff */
[----:B-----5:R-:W-:-:S03]  /*0650*/  IADD3 R13, PT, PT, R13, R14, R15 ;  /* 0x0000000e0d0d7210 */ /* 0x020fc60007ffe00f */
[----:B------:R-:W-:Y:S02]  /*0660*/  IMAD.X R3, RZ, RZ, R3, P0 ;  /* 0x000000ffff037224 */ /* 0x000fe400000e0603 */
[----:B------:R-:W-:Y:S01]  /*0670*/  VIADD R6, R6, 0x10 ;  /* 0x0000001006067836 */ /* 0x000fe20000000000 */
[----:B--2---:R-:W-:Y:S02]  /*0680*/  LOP3.LUT R9, R22, R9, RZ, 0x3c, !PT ;  /* 0x0000000916097212 */ /* 0x004fe400078e3cff */
[----:B---3--:R-:W-:Y:S02]  /*0690*/  LOP3.LUT R24, R24, R25, RZ, 0x3c, !PT ;  /* 0x0000001918187212 */ /* 0x008fe400078e3cff */
[----:B------:R-:W0:Y:S08]  /*06a0*/  POPC R5, R9 ;  /* 0x0000000900057309 */ /* 0x000e300000000000 */
[----:B------:R-:W-:Y:S01]  /*06b0*/  POPC R24, R24 ;  /* 0x0000001800187309 */ /* 0x000fe20000000000 */
[----:B----4-:R-:W-:-:S07]  /*06c0*/  LOP3.LUT R11, R20, R11, RZ, 0x3c, !PT ;  /* 0x0000000b140b7212 */ /* 0x010fce00078e3cff */
[----:B------:R-:W1:Y:S01]  /*06d0*/  POPC R10, R11 ;  /* 0x0000000b000a7309 */ /* 0x000e620000000000 */
[----:B0-----:R-:W-:-:S04]  /*06e0*/  IADD3 R5, PT, PT, R5, R12, R13 ;  /* 0x0000000c05057210 */ /* 0x001fc80007ffe00d */
[----:B-1----:R-:W-:Y:S01]  /*06f0*/  IADD3 R10, PT, PT, R24, R10, R5 ;  /* 0x0000000a180a7210 */ /* 0x002fe20007ffe005 */
[----:B------:R-:W-:Y:S06]  /*0700*/  BRA.U UP1, `(.L_x_2) ;  /* 0xfffffff901bc7547 */ /* 0x000fec000b83ffff */
.L_x_1:
[----:B------:R-:W-:Y:S05]  /*0710*/  BRA.U !UP0, `(.L_x_0) ;  /* 0x0000000508847547 */ /* 0x000fea000b800000 */
[----:B------:R-:W-:Y:S02]  /*0720*/  UISETP.GE.U32.AND UP0, UPT, UR9, 0x8, UPT ;  /* 0x000000080900788c */ /* 0x000fe4000bf06070 */
[----:B------:R-:W-:-:S04]  /*0730*/  ULOP3.LUT UR5, UR8, 0x7, URZ, 0xc0, !UPT ;  /* 0x0000000708057892 */ /* 0x000fc8000f8ec0ff */
[----:B------:R-:W-:-:S03]  /*0740*/  UISETP.NE.AND UP1, UPT, UR5, URZ, UPT ;  /* 0x000000ff0500728c */ /* 0x000fc6000bf25270 */
[----:B------:R-:W-:Y:S08]  /*0750*/  BRA.U !UP0, `(.L_x_3) ;  /* 0x0000000108a87547 */ /* 0x000ff0000b800000 */
[----:B------:R-:W0:Y:S01]  /*0760*/  LDC.64 R4, c[0x0][0x388] ;  /* 0x0000e200ff047b82 */ /* 0x000e220000000a00 */
[----:B------:R-:W-:-:S07]  /*0770*/  IMAD.IADD R9, R7, 0x1, R8 ;  /* 0x0000000107097824 */ /* 0x000fce00078e0208 */
[----:B------:R-:W1:Y:S01]  /*0780*/  LDC.64 R2, c[0x0][0x380] ;  /* 0x0000e000ff027b82 */ /* 0x000e620000000a00 */
[----:B0-----:R-:W-:-:S05]  /*0790*/  IMAD.WIDE R4, R9, 0x4, R4 ;  /* 0x0000000409047825 */ /* 0x001fca00078e0204 */
[----:B------:R-:W2:Y:S01]  /*07a0*/  LDG.E R20, desc[UR16][R4.64] ;  /* 0x0000001004147981 */ /* 0x000ea2000c1e1900 */
[----:B-1----:R-:W-:-:S03]  /*07b0*/  IMAD.WIDE.U32 R2, R8, 0x4, R2 ;  /* 0x0000000408027825 */ /* 0x002fc600078e0002 */
[----:B------:R-:W3:Y:S04]  /*07c0*/  LDG.E R22, desc[UR16][R4.64+0x4] ;  /* 0x0000041004167981 */ /* 0x000ee8000c1e1900 */
[----:B------:R-:W2:Y:S04]  /*07d0*/  LDG.E R19, desc[UR16][R2.64] ;  /* 0x0000001002137981 */ /* 0x000ea8000c1e1900 */
[----:B------:R-:W3:Y:S04]  /*07e0*/  LDG.E R21, desc[UR16][R2.64+0x4] ;  /* 0x0000041002157981 */ /* 0x000ee8000c1e1900 */
[----:B------:R-:W4:Y:S04]  /*07f0*/  LDG.E R15, desc[UR16][R4.64+0xc] ;  /* 0x00000c10040f7981 */ /* 0x000f28000c1e1900 */
        /* <DEDUP_REMOVED lines=9> */
[----:B------:R0:W5:Y:S04]  /*0890*/  LDG.E R13, desc[UR16][R4.64+0x18] ;  /* 0x00001810040d7981 */ /* 0x000168000c1e1900 */
[----:B------:R-:W5:Y:S01]  /*08a0*/  LDG.E R6, desc[UR16][R2.64+0x18] ;  /* 0x0000181002067981 */ /* 0x000f62000c1e1900 */
[----:B------:R-:W-:Y:S01]  /*08b0*/  VIADD R8, R8, 0x8 ;  /* 0x0000000808087836 */ /* 0x000fe20000000000 */
[----:B--2---:R-:W-:-:S02]  /*08c0*/  LOP3.LUT R19, R20, R19, RZ, 0x3c, !PT ;  /* 0x0000001314137212 */ /* 0x004fc400078e3cff */
[----:B---3--:R-:W-:-:S04]  /*08d0*/  LOP3.LUT R21, R22, R21, RZ, 0x3c, !PT ;  /* 0x0000001516157212 */ /* 0x008fc800078e3cff */
[----:B------:R-:W-:Y:S01]  /*08e0*/  POPC R19, R19 ;  /* 0x0000001300137309 */ /* 0x000fe20000000000 */
[----:B----4-:R-:W-:-:S07]  /*08f0*/  LOP3.LUT R15, R15, R16, RZ, 0x3c, !PT ;  /* 0x000000100f0f7212 */ /* 0x010fce00078e3cff */
[----:B------:R-:W1:Y:S01]  /*0900*/  POPC R20, R21 ;  /* 0x0000001500147309 */ /* 0x000e620000000000 */
[----:B-----5:R-:W-:-:S07]  /*0910*/  LOP3.LUT R23, R24, R23, RZ, 0x3c, !PT ;  /* 0x0000001718177212 */ /* 0x020fce00078e3cff */
[----:B------:R-:W-:Y:S01]  /*0920*/  POPC R15, R15 ;  /* 0x0000000f000f7309 */ /* 0x000fe20000000000 */
[----:B------:R-:W-:-:S07]  /*0930*/  LOP3.LUT R9, R12, R9, RZ, 0x3c, !PT ;  /* 0x000000090c097212 */ /* 0x000fce00078e3cff */
[----:B------:R-:W2:Y:S01]  /*0940*/  POPC R22, R23 ;  /* 0x0000001700167309 */ /* 0x000ea20000000000 */
[----:B------:R-:W-:-:S07]  /*0950*/  LOP3.LUT R11, R14, R11, RZ, 0x3c, !PT ;  /* 0x0000000b0e0b7212 */ /* 0x000fce00078e3cff */
[----:B------:R-:W-:Y:S01]  /*0960*/  POPC R9, R9 ;  /* 0x0000000900097309 */ /* 0x000fe20000000000 */
[----:B------:R-:W-:-:S07]  /*0970*/  LOP3.LUT R17, R17, R18, RZ, 0x3c, !PT ;  /* 0x0000001211117212 */ /* 0x000fce00078e3cff */
[----:B0-----:R-:W0:Y:S01]  /*0980*/  POPC R4, R11 ;  /* 0x0000000b00047309 */ /* 0x001e220000000000 */
[----:B------:R-:W-:-:S07]  /*0990*/  LOP3.LUT R6, R13, R6, RZ, 0x3c, !PT ;  /* 0x000000060d067212 */ /* 0x000fce00078e3cff */
[----:B------:R-:W-:Y:S01]  /*09a0*/  POPC R17, R17 ;  /* 0x0000001100117309 */ /* 0x000fe20000000000 */
[----:B-1----:R-:W-:-:S07]  /*09b0*/  IADD3 R19, PT, PT, R20, R19, R10 ;  /* 0x0000001314137210 */ /* 0x002fce0007ffe00a */
[----:B------:R-:W1:Y:S01]  /*09c0*/  POPC R3, R6 ;  /* 0x0000000600037309 */ /* 0x000e620000000000 */
[----:B--2---:R-:W-:-:S04]  /*09d0*/  IADD3 R19, PT, PT, R15, R22, R19 ;  /* 0x000000160f137210 */ /* 0x004fc80007ffe013 */
[----:B0-----:R-:W-:-:S04]  /*09e0*/  IADD3 R4, PT, PT, R9, R4, R19 ;  /* 0x0000000409047210 */ /* 0x001fc80007ffe013 */
[----:B-1----:R-:W-:-:S07]  /*09f0*/  IADD3 R10, PT, PT, R17, R3, R4 ;  /* 0x00000003110a7210 */ /* 0x002fce0007ffe004 */
.L_x_3:
        /* <DEDUP_REMOVED lines=17> */
[----:B------:R-:W5:Y:S01]  /*0b10*/  LDG.E R13, desc[UR16][R2.64+0x8] ;  /* 0x00000810020d7981 */ /* 0x000f62000c1e1900 */
[----:B------:R-:W-:Y:S01]  /*0b20*/  VIADD R8, R8, 0x4 ;  /* 0x0000000408087836 */ /* 0x000fe20000000000 */
[----:B--2---:R-:W-:-:S02]  /*0b30*/  LOP3.LUT R11, R12, R11, RZ, 0x3c, !PT ;  /* 0x0000000b0c0b7212 */ /* 0x004fc400078e3cff */
[----:B---3--:R-:W-:-:S04]  /*0b40*/  LOP3.LUT R6, R9, R6, RZ, 0x3c, !PT ;  /* 0x0000000609067212 */ /* 0x008fc800078e3cff */
[----:B------:R-:W-:Y:S01]  /*0b50*/  POPC R11, R11 ;  /* 0x0000000b000b7309 */ /* 0x000fe20000000000 */
[----:B----4-:R-:W-:-:S07]  /*0b60*/  LOP3.LUT R15, R16, R15, RZ, 0x3c, !PT ;  /* 0x0000000f100f7212 */ /* 0x010fce00078e3cff */
[----:B------:R-:W0:Y:S01]  /*0b70*/  POPC R9, R6 ;  /* 0x0000000600097309 */ /* 0x000e220000000000 */
[----:B-----5:R-:W-:-:S07]  /*0b80*/  LOP3.LUT R13, R14, R13, RZ, 0x3c, !PT ;  /* 0x0000000d0e0d7212 */ /* 0x020fce00078e3cff */
[----:B------:R-:W-:Y:S08]  /*0b90*/  POPC R15, R15 ;  /* 0x0000000f000f7309 */ /* 0x000ff00000000000 */
[----:B------:R-:W1:Y:S01]  /*0ba0*/  POPC R12, R13 ;  /* 0x0000000d000c7309 */ /* 0x000e620000000000 */
[----:B0-----:R-:W-:-:S04]  /*0bb0*/  IADD3 R9, PT, PT, R11, R9, R10 ;  /* 0x000000090b097210 */ /* 0x001fc80007ffe00a */
[----:B-1----:R-:W-:-:S07]  /*0bc0*/  IADD3 R10, PT, PT, R15, R12, R9 ;  /* 0x0000000c0f0a7210 */ /* 0x002fce0007ffe009 */
.L_x_4:
[----:B------:R-:W-:Y:S05]  /*0bd0*/  BRA.U !UP1, `(.L_x_0) ;  /* 0x0000000109547547 */ /* 0x000fea000b800000 */
[----:B------:R-:W0:Y:S01]  /*0be0*/  LDC.64 R4, c[0x0][0x380] ;  /* 0x0000e000ff047b82 */ /* 0x000e220000000a00 */
[----:B------:R-:W-:Y:S01]  /*0bf0*/  IMAD.IADD R9, R7, 0x1, R8 ;  /* 0x0000000107097824 */ /* 0x000fe200078e0208 */
[----:B------:R-:W-:-:S06]  /*0c00*/  UIADD3 UR4, UPT, UPT, -UR4, URZ, URZ ;  /* 0x000000ff04047290 */ /* 0x000fcc000fffe1ff */
[----:B------:R-:W1:Y:S01]  /*0c10*/  LDC.64 R2, c[0x0][0x388] ;  /* 0x0000e200ff027b82 */ /* 0x000e620000000a00 */
[----:B0-----:R-:W-:-:S04]  /*0c20*/  IMAD.WIDE.U32 R4, R8, 0x4, R4 ;  /* 0x0000000408047825 */ /* 0x001fc800078e0004 */
[----:B------:R-:W-:Y:S02]  /*0c30*/  IMAD.MOV.U32 R12, RZ, RZ, R4 ;  /* 0x000000ffff0c7224 */ /* 0x000fe400078e0004 */
[----:B------:R-:W-:-:S07]  /*0c40*/  IMAD.MOV.U32 R13, RZ, RZ, R5 ;  /* 0x000000ffff0d7224 */ /* 0x000fce00078e0005 */
.L_x_5:
[----:B-1----:R-:W-:-:S04]  /*0c50*/  IMAD.WIDE R4, R9, 0x4, R2 ;  /* 0x0000000409047825 */ /* 0x002fc800078e0202 */
[----:B------:R-:W-:Y:S02]  /*0c60*/  IMAD.MOV.U32 R6, RZ, RZ, R12 ;  /* 0x000000ffff067224 */ /* 0x000fe400078e000c */
[----:B------:R-:W-:Y:S01]  /*0c70*/  IMAD.MOV.U32 R7, RZ, RZ, R13 ;  /* 0x000000ffff077224 */ /* 0x000fe200078e000d */
[----:B------:R-:W2:Y:S04]  /*0c80*/  LDG.E R5, desc[UR16][R4.64] ;  /* 0x0000001004057981 */ /* 0x000ea8000c1e1900 */
[----:B------:R-:W2:Y:S01]  /*0c90*/  LDG.E R6, desc[UR16][R6.64] ;  /* 0x0000001006067981 */ /* 0x000ea2000c1e1900 */
[----:B------:R-:W-:Y:S01]  /*0ca0*/  UIADD3 UR4, UPT, UPT, UR4, 0x1, URZ ;  /* 0x0000000104047890 */ /* 0x000fe2000fffe0ff */
[----:B------:R-:W-:Y:S01]  /*0cb0*/  IADD3 R12, P0, PT, R12, 0x4, RZ ;  /* 0x000000040c0c7810 */ /* 0x000fe20007f1e0ff */
[----:B------:R-:W-:-:S02]  /*0cc0*/  VIADD R9, R9, 0x1 ;  /* 0x0000000109097836 */ /* 0x000fc40000000000 */
[----:B------:R-:W-:Y:S02]  /*0cd0*/  UISETP.NE.AND UP0, UPT, UR4, URZ, UPT ;  /* 0x000000ff0400728c */ /* 0x000fe4000bf05270 */
[----:B------:R-:W-:Y:S01]  /*0ce0*/  IMAD.X R13, RZ, RZ, R13, P0 ;  /* 0x000000ffff0d7224 */ /* 0x000fe200000e060d */
[----:B--2---:R-:W-:-:S04]  /*0cf0*/  LOP3.LUT R8, R5, R6, RZ, 0x3c, !PT ;  /* 0x0000000605087212 */ /* 0x004fc800078e3cff */
[----:B------:R-:W0:Y:S02]  /*0d00*/  POPC R11, R8 ;  /* 0x00000008000b7309 */ /* 0x000e240000000000 */
[----:B0-----:R-:W-:Y:S01]  /*0d10*/  IMAD.IADD R10, R11, 0x1, R10 ;  /* 0x000000010b0a7824 */ /* 0x001fe200078e020a */
[----:B------:R-:W-:Y:S06]  /*0d20*/  BRA.U UP0, `(.L_x_5) ;  /* 0xfffffffd00c87547 */ /* 0x000fec000b83ffff */
.L_x_0:
[----:B------:R-:W0:Y:S02]  /*0d30*/  LDC.64 R2, c[0x0][0x390] ;  /* 0x0000e400ff027b82 */ /* 0x000e240000000a00 */
[----:B0-----:R-:W-:-:S05]  /*0d40*/  IMAD.WIDE R2, R0, 0x4, R2 ;  /* 0x0000000400027825 */ /* 0x001fca00078e0202 */
[----:B------:R-:W-:Y:S01]  /*0d50*/  STG.E desc[UR16][R2.64], R10 ;  /* 0x0000000a02007986 */ /* 0x000fe2000c101910 */
[----:B------:R-:W-:Y:S05]  /*0d60*/  EXIT ;  /* 0x000000000000794d */ /* 0x000fea0003800000 */
.L_x_6:
[----:B------:R-:W-:-:S00]  /*0d70*/  BRA `(.L_x_6) ;  /* 0xfffffffc00fc7947 */ /* 0x000fc0000383ffff */
[----:B------:R-:W-:-:S00]  /*0d80*/  NOP ;  /* 0x0000000000007918 */ /* 0x000fc00000000000 */
[----:B------:R-:W-:-:S00]  /*0d90*/  NOP ;  /* 0x0000000000007918 */ /* 0x000fc00000000000 */
[----:B------:R-:W-:-:S00]  /*0da0*/  NOP ;  /* 0x0000000000007918 */ /* 0x000fc00000000000 */
[----:B------:R-:W-:-:S00]  /*0db0*/  NOP ;  /* 0x0000000000007918 */ /* 0x000fc00000000000 */
[----:B------:R-:W-:-:S00]  /*0dc0*/  NOP ;  /* 0x0000000000007918 */ /* 0x000fc00000000000 */
[----:B------:R-:W-:-:S00]  /*0dd0*/  NOP ;  /* 0x0000000000007918 */ /* 0x000fc00000000000 */
[----:B------:R-:W-:-:S00]  /*0de0*/  NOP ;  /* 0x0000000000007918 */ /* 0x000fc00000000000 */
[----:B------:R-:W-:-:S00]  /*0df0*/  NOP ;  /* 0x0000000000007918 */ /* 0x000fc00000000000 */
.L_x_7:


//--------------------- .nv.shared.reserved.0     --------------------------
	.section	.nv.shared.reserved.0,"aw",@nobits
	.weak		__nv_reservedSMEM_offset_0_alias
	.size		__nv_reservedSMEM_offset_0_alias, 0, 64
	.other		__nv_reservedSMEM_offset_0_alias,@"STO_CUDA_RESERVED_SHARED STV_DEFAULT"
__nv_reservedSMEM_offset_0_alias:
	.zero		0
	.zero		64


//--------------------- .nv.constant0._Z10kernelXOR2PjS_Piii --------------------------
	.section	.nv.constant0._Z10kernelXOR2PjS_Piii,"a",@progbits
	.sectionflags	@""
	.align	4
.nv.constant0._Z10kernelXOR2PjS_Piii:
	.zero		928


//--------------------- SYMBOLS --------------------------

	.type		.nv.reservedSmem.offset0,@object
	.size		.nv.reservedSmem.offset0,0x4
